//
// Generated by NVIDIA NVVM Compiler
//
// Compiler Build ID: CL-36424714
// Cuda compilation tools, release 13.0, V13.0.88
// Based on NVVM 20.0.0
//

.version 9.0
.target sm_100
.address_size 64

	// .globl	_Z6matMuliPfS_S_

.visible .entry _Z6matMuliPfS_S_(
	.param .u32 _Z6matMuliPfS_S__param_0,
	.param .u64 .ptr .align 1 _Z6matMuliPfS_S__param_1,
	.param .u64 .ptr .align 1 _Z6matMuliPfS_S__param_2,
	.param .u64 .ptr .align 1 _Z6matMuliPfS_S__param_3
)
{
	.reg .pred 	%p<10>;
	.reg .b32 	%r<39>;
	.reg .b32 	%f<68>;
	.reg .b64 	%rd<67>;

	ld.param.u32 	%r17, [_Z6matMuliPfS_S__param_0];
	ld.param.u64 	%rd14, [_Z6matMuliPfS_S__param_1];
	ld.param.u64 	%rd15, [_Z6matMuliPfS_S__param_2];
	cvta.to.global.u64 	%rd1, %rd15;
	cvta.to.global.u64 	%rd2, %rd14;
	mov.u32 	%r18, %ctaid.y;
	mov.u32 	%r19, %ntid.y;
	mov.u32 	%r20, %tid.y;
	mad.lo.s32 	%r1, %r18, %r19, %r20;
	mov.u32 	%r21, %ctaid.x;
	mov.u32 	%r22, %ntid.x;
	mov.u32 	%r23, %tid.x;
	mad.lo.s32 	%r2, %r21, %r22, %r23;
	setp.lt.s32 	%p1, %r17, 1;
	mov.f32 	%f67, 0f00000000;
	@%p1 bra 	$L__BB0_12;
	mul.lo.s32 	%r3, %r1, %r17;
	and.b32  	%r4, %r17, 7;
	setp.lt.u32 	%p2, %r17, 8;
	mov.f32 	%f67, 0f00000000;
	mov.b32 	%r37, 0;
	@%p2 bra 	$L__BB0_4;
	and.b32  	%r37, %r17, 2147483640;
	neg.s32 	%r35, %r37;
	mul.wide.u32 	%rd16, %r17, 4;
	add.s64 	%rd3, %rd1, %rd16;
	mul.wide.u32 	%rd17, %r17, 8;
	add.s64 	%rd4, %rd1, %rd17;
	mul.wide.u32 	%rd18, %r17, 12;
	add.s64 	%rd5, %rd1, %rd18;
	mul.wide.u32 	%rd19, %r17, 16;
	add.s64 	%rd6, %rd1, %rd19;
	mul.wide.u32 	%rd20, %r17, 20;
	add.s64 	%rd7, %rd1, %rd20;
	mul.wide.u32 	%rd21, %r17, 24;
	add.s64 	%rd8, %rd1, %rd21;
	mul.wide.u32 	%rd22, %r17, 28;
	add.s64 	%rd9, %rd1, %rd22;
	mul.wide.u32 	%rd23, %r3, 4;
	add.s64 	%rd24, %rd23, %rd2;
	add.s64 	%rd66, %rd24, 16;
	mov.f32 	%f67, 0f00000000;
	mov.u32 	%r34, %r2;
$L__BB0_3:
	.pragma "nounroll";
	mul.wide.s32 	%rd25, %r34, 4;
	add.s64 	%rd26, %rd3, %rd25;
	add.s64 	%rd27, %rd4, %rd25;
	add.s64 	%rd28, %rd5, %rd25;
	add.s64 	%rd29, %rd6, %rd25;
	add.s64 	%rd30, %rd7, %rd25;
	add.s64 	%rd31, %rd8, %rd25;
	add.s64 	%rd32, %rd9, %rd25;
	add.s64 	%rd33, %rd1, %rd25;
	ld.global.f32 	%f17, [%rd66+-16];
	ld.global.f32 	%f18, [%rd33];
	fma.rn.f32 	%f19, %f17, %f18, %f67;
	ld.global.f32 	%f20, [%rd66+-12];
	ld.global.f32 	%f21, [%rd26];
	fma.rn.f32 	%f22, %f20, %f21, %f19;
	ld.global.f32 	%f23, [%rd66+-8];
	ld.global.f32 	%f24, [%rd27];
	fma.rn.f32 	%f25, %f23, %f24, %f22;
	ld.global.f32 	%f26, [%rd66+-4];
	ld.global.f32 	%f27, [%rd28];
	fma.rn.f32 	%f28, %f26, %f27, %f25;
	ld.global.f32 	%f29, [%rd66];
	ld.global.f32 	%f30, [%rd29];
	fma.rn.f32 	%f31, %f29, %f30, %f28;
	ld.global.f32 	%f32, [%rd66+4];
	ld.global.f32 	%f33, [%rd30];
	fma.rn.f32 	%f34, %f32, %f33, %f31;
	ld.global.f32 	%f35, [%rd66+8];
	ld.global.f32 	%f36, [%rd31];
	fma.rn.f32 	%f37, %f35, %f36, %f34;
	ld.global.f32 	%f38, [%rd66+12];
	ld.global.f32 	%f39, [%rd32];
	fma.rn.f32 	%f67, %f38, %f39, %f37;
	add.s32 	%r35, %r35, 8;
	shl.b32 	%r25, %r17, 3;
	add.s32 	%r34, %r34, %r25;
	add.s64 	%rd66, %rd66, 32;
	setp.ne.s32 	%p3, %r35, 0;
	@%p3 bra 	$L__BB0_3;
$L__BB0_4:
	setp.eq.s32 	%p4, %r4, 0;
	@%p4 bra 	$L__BB0_12;
	and.b32  	%r12, %r17, 3;
	setp.lt.u32 	%p5, %r4, 4;
	@%p5 bra 	$L__BB0_7;
	add.s32 	%r26, %r37, %r3;
	mul.wide.u32 	%rd34, %r26, 4;
	add.s64 	%rd35, %rd2, %rd34;
	ld.global.f32 	%f41, [%rd35];
	mad.lo.s32 	%r27, %r37, %r17, %r2;
	mul.wide.s32 	%rd36, %r27, 4;
	add.s64 	%rd37, %rd1, %rd36;
	ld.global.f32 	%f42, [%rd37];
	fma.rn.f32 	%f43, %f41, %f42, %f67;
	cvt.u64.u32 	%rd38, %r3;
	cvt.u64.u32 	%rd39, %r37;
	add.s64 	%rd40, %rd39, %rd38;
	shl.b64 	%rd41, %rd40, 2;
	add.s64 	%rd42, %rd2, %rd41;
	ld.global.f32 	%f44, [%rd42+4];
	mul.wide.u32 	%rd43, %r17, 4;
	add.s64 	%rd44, %rd37, %rd43;
	ld.global.f32 	%f45, [%rd44];
	fma.rn.f32 	%f46, %f44, %f45, %f43;
	ld.global.f32 	%f47, [%rd42+8];
	add.s64 	%rd45, %rd44, %rd43;
	ld.global.f32 	%f48, [%rd45];
	fma.rn.f32 	%f49, %f47, %f48, %f46;
	ld.global.f32 	%f50, [%rd42+12];
	add.s64 	%rd46, %rd45, %rd43;
	ld.global.f32 	%f51, [%rd46];
	fma.rn.f32 	%f67, %f50, %f51, %f49;
	add.s32 	%r37, %r37, 4;
$L__BB0_7:
	setp.eq.s32 	%p6, %r12, 0;
	@%p6 bra 	$L__BB0_12;
	setp.eq.s32 	%p7, %r12, 1;
	@%p7 bra 	$L__BB0_10;
	add.s32 	%r28, %r37, %r3;
	mul.wide.u32 	%rd47, %r28, 4;
	add.s64 	%rd48, %rd2, %rd47;
	ld.global.f32 	%f53, [%rd48];
	mad.lo.s32 	%r29, %r37, %r17, %r2;
	mul.wide.s32 	%rd49, %r29, 4;
	add.s64 	%rd50, %rd1, %rd49;
	ld.global.f32 	%f54, [%rd50];
	fma.rn.f32 	%f55, %f53, %f54, %f67;
	cvt.u64.u32 	%rd51, %r3;
	cvt.u64.u32 	%rd52, %r37;
	add.s64 	%rd53, %rd52, %rd51;
	shl.b64 	%rd54, %rd53, 2;
	add.s64 	%rd55, %rd2, %rd54;
	ld.global.f32 	%f56, [%rd55+4];
	mul.wide.u32 	%rd56, %r17, 4;
	add.s64 	%rd57, %rd50, %rd56;
	ld.global.f32 	%f57, [%rd57];
	fma.rn.f32 	%f67, %f56, %f57, %f55;
	add.s32 	%r37, %r37, 2;
$L__BB0_10:
	and.b32  	%r30, %r17, 1;
	setp.eq.b32 	%p8, %r30, 1;
	not.pred 	%p9, %p8;
	@%p9 bra 	$L__BB0_12;
	add.s32 	%r31, %r37, %r3;
	mul.wide.u32 	%rd58, %r31, 4;
	add.s64 	%rd59, %rd2, %rd58;
	ld.global.f32 	%f58, [%rd59];
	mad.lo.s32 	%r32, %r37, %r17, %r2;
	mul.wide.s32 	%rd60, %r32, 4;
	add.s64 	%rd61, %rd1, %rd60;
	ld.global.f32 	%f59, [%rd61];
	fma.rn.f32 	%f67, %f58, %f59, %f67;
$L__BB0_12:
	ld.param.u64 	%rd65, [_Z6matMuliPfS_S__param_3];
	cvta.to.global.u64 	%rd62, %rd65;
	mad.lo.s32 	%r33, %r1, %r17, %r2;
	mul.wide.s32 	%rd63, %r33, 4;
	add.s64 	%rd64, %rd62, %rd63;
	st.global.f32 	[%rd64], %f67;
	ret;

}


// ===== COMPILED SASS (sm_100) =====

	.target	sm_100

	.elftype	@"ET_EXEC"


//--------------------- .note.nv.tkinfo           --------------------------
	.section	.note.nv.tkinfo,"",@"SHT_NOTE"
	.sectionflags	@"SHF_NOTE_NV_TKINFO"
	.tkinfo
        /*0018*/ 	.word	0x00000002
        /*0030*/ 	.string	""
        /*0030*/ 	.string	"ptxas"
        /*0030*/ 	.string	"Cuda compilation tools, release 13.0, V13.0.88"
        /*0030*/ 	.string	"Build cuda_13.0.r13.0/compiler.36424714_0"
        /*0030*/ 	.string	"-arch sm_100 -m 64 "



//--------------------- .note.nv.cuinfo           --------------------------
	.section	.note.nv.cuinfo,"",@"SHT_NOTE"
	.sectionflags	@"SHF_NOTE_NV_CUINFO"
        /*0018*/ 	.short	0x0002
        /*001a*/ 	.short	0x0064
        /*001c*/ 	.short	0x0082
	.zero		2


//--------------------- .nv.info                  --------------------------
	.section	.nv.info,"",@"SHT_CUDA_INFO"
	.align	4


	//----- nvinfo : EIATTR_REGCOUNT
	.align		4
        /*0000*/ 	.byte	0x04, 0x2f
        /*0002*/ 	.short	(.L_1 - .L_0)
	.align		4
.L_0:
        /*0004*/ 	.word	index@(_Z6matMuliPfS_S_)
        /*0008*/ 	.word	0x0000001e


	//----- nvinfo : EIATTR_FRAME_SIZE
	.align		4
.L_1:
        /*000c*/ 	.byte	0x04, 0x11
        /*000e*/ 	.short	(.L_3 - .L_2)
	.align		4
.L_2:
        /*0010*/ 	.word	index@(_Z6matMuliPfS_S_)
        /*0014*/ 	.word	0x00000000


	//----- nvinfo : EIATTR_MIN_STACK_SIZE
	.align		4
.L_3:
        /*0018*/ 	.byte	0x04, 0x12
        /*001a*/ 	.short	(.L_5 - .L_4)
	.align		4
.L_4:
        /*001c*/ 	.word	index@(_Z6matMuliPfS_S_)
        /*0020*/ 	.word	0x00000000
.L_5:


//--------------------- .nv.compat                --------------------------
	.section	.nv.compat,"",@"SHT_CUDA_COMPAT_INFO"
	.align	4
        /*0000*/ 	.byte	0x02, 0x09, 0x00, 0x00, 0x02, 0x02, 0x01, 0x00, 0x02, 0x05, 0x05, 0x00, 0x03, 0x07, 0x01, 0x01
        /*0010*/ 	.byte	0x02, 0x03, 0x00, 0x00, 0x02, 0x06, 0x01, 0x00, 0x04, 0x0b, 0x08, 0x00, 0x09, 0x00, 0x00, 0x00
        /*0020*/ 	.byte	0x00, 0x00, 0x00, 0x00


//--------------------- .nv.info._Z6matMuliPfS_S_ --------------------------
	.section	.nv.info._Z6matMuliPfS_S_,"",@"SHT_CUDA_INFO"
	.sectionflags	@""
	.align	4


	//----- nvinfo : EIATTR_CUDA_API_VERSION
	.align		4
        /*0000*/ 	.byte	0x04, 0x37
        /*0002*/ 	.short	(.L_7 - .L_6)
.L_6:
        /*0004*/ 	.word	0x00000082


	//----- nvinfo : EIATTR_KPARAM_INFO
	.align		4
.L_7:
        /*0008*/ 	.byte	0x04, 0x17
        /*000a*/ 	.short	(.L_9 - .L_8)
.L_8:
        /*000c*/ 	.word	0x00000000
        /*0010*/ 	.short	0x0003
        /*0012*/ 	.short	0x0018
        /*0014*/ 	.byte	0x00, 0xf5, 0x21, 0x00


	//----- nvinfo : EIATTR_KPARAM_INFO
	.align		4
.L_9:
        /*0018*/ 	.byte	0x04, 0x17
        /*001a*/ 	.short	(.L_11 - .L_10)
.L_10:
        /*001c*/ 	.word	0x00000000
        /*0020*/ 	.short	0x0002
        /*0022*/ 	.short	0x0010
        /*0024*/ 	.byte	0x00, 0xf5, 0x21, 0x00


	//----- nvinfo : EIATTR_KPARAM_INFO
	.align		4
.L_11:
        /*0028*/ 	.byte	0x04, 0x17
        /*002a*/ 	.short	(.L_13 - .L_12)
.L_12:
        /*002c*/ 	.word	0x00000000
        /*0030*/ 	.short	0x0001
        /*0032*/ 	.short	0x0008
        /*0034*/ 	.byte	0x00, 0xf5, 0x21, 0x00


	//----- nvinfo : EIATTR_KPARAM_INFO
	.align		4
.L_13:
        /*0038*/ 	.byte	0x04, 0x17
        /*003a*/ 	.short	(.L_15 - .L_14)
.L_14:
        /*003c*/ 	.word	0x00000000
        /*0040*/ 	.short	0x0000
        /*0042*/ 	.short	0x0000
        /*0044*/ 	.byte	0x00, 0xf0, 0x11, 0x00


	//----- nvinfo : EIATTR_SPARSE_MMA_MASK
	.align		4
.L_15:
        /*0048*/ 	.byte	0x03, 0x50
        /*004a*/ 	.short	0x0000


	//----- nvinfo : EIATTR_MAXREG_COUNT
	.align		4
        /*004c*/ 	.byte	0x03, 0x1b
        /*004e*/ 	.short	0x00ff


	//----- nvinfo : EIATTR_MERCURY_ISA_VERSION
	.align		4
        /*0050*/ 	.byte	0x03, 0x5f
        /*0052*/ 	.short	0x0101


	//----- nvinfo : EIATTR_VRC_CTA_INIT_COUNT
	.align		4
        /*0054*/ 	.byte	0x02, 0x4a
	.zero		1
	.zero		1


	//----- nvinfo : EIATTR_EXIT_INSTR_OFFSETS
	.align		4
        /*0058*/ 	.byte	0x04, 0x1c
        /*005a*/ 	.short	(.L_17 - .L_16)


	//   ....[0]....
.L_16:
        /*005c*/ 	.word	0x00000ac0


	//----- nvinfo : EIATTR_CBANK_PARAM_SIZE
	.align		4
.L_17:
        /*0060*/ 	.byte	0x03, 0x19
        /*0062*/ 	.short	0x0020


	//----- nvinfo : EIATTR_PARAM_CBANK
	.align		4
        /*0064*/ 	.byte	0x04, 0x0a
        /*0066*/ 	.short	(.L_19 - .L_18)
	.align		4
.L_18:
        /*0068*/ 	.word	index@(.nv.constant0._Z6matMuliPfS_S_)
        /*006c*/ 	.short	0x0380
        /*006e*/ 	.short	0x0020


	//----- nvinfo : EIATTR_SW_WAR
	.align		4
.L_19:
        /*0070*/ 	.byte	0x04, 0x36
        /*0072*/ 	.short	(.L_21 - .L_20)
.L_20:
        /*0074*/ 	.word	0x00000008
.L_21:


//--------------------- .nv.callgraph             --------------------------
	.section	.nv.callgraph,"",@"SHT_CUDA_CALLGRAPH"
	.align	4
	.sectionentsize	8
	.align		4
        /*0000*/ 	.word	0x00000000
	.align		4
        /*0004*/ 	.word	0xffffffff
	.align		4
        /*0008*/ 	.word	0x00000000
	.align		4
        /*000c*/ 	.word	0xfffffffe
	.align		4
        /*0010*/ 	.word	0x00000000
	.align		4
        /*0014*/ 	.word	0xfffffffd
	.align		4
        /*0018*/ 	.word	0x00000000
	.align		4
        /*001c*/ 	.word	0xfffffffc


//--------------------- .text._Z6matMuliPfS_S_    --------------------------
	.section	.text._Z6matMuliPfS_S_,"ax",@progbits
	.align	128
        .global         _Z6matMuliPfS_S_
        .type           _Z6matMuliPfS_S_,@function
        .size           _Z6matMuliPfS_S_,(.L_x_5 - _Z6matMuliPfS_S_)
        .other          _Z6matMuliPfS_S_,@"STO_CUDA_ENTRY STV_DEFAULT"
_Z6matMuliPfS_S_:
.text._Z6matMuliPfS_S_:
[----:B------:R-:W-:Y:S01]  /*0000*/  LDC R1, c[0x0][0x37c] ;  /* 0x0000df00ff017b82 */ /* 0x000fe20000000800 */
[----:B------:R-:W0:Y:S01]  /*0010*/  S2R R3, SR_TID.Y ;  /* 0x0000000000037919 */ /* 0x000e220000002200 */
[----:B------:R-:W1:Y:S06]  /*0020*/  LDCU UR18, c[0x0][0x380] ;  /* 0x00007000ff1277ac */ /* 0x000e6c0008000800 */
[----:B------:R-:W0:Y:S01]  /*0030*/  LDC R0, c[0x0][0x364] ;  /* 0x0000d900ff007b82 */ /* 0x000e220000000800 */
[----:B------:R-:W-:Y:S01]  /*0040*/  HFMA2 R12, -RZ, RZ, 0, 0 ;  /* 0x00000000ff0c7431 */ /* 0x000fe200000001ff */
[----:B------:R-:W2:Y:S01]  /*0050*/  S2R R2, SR_TID.X ;  /* 0x0000000000027919 */ /* 0x000ea20000002100 */
[----:B------:R-:W3:Y:S05]  /*0060*/  LDCU.64 UR16, c[0x0][0x358] ;  /* 0x00006b00ff1077ac */ /* 0x000eea0008000a00 */
[----:B------:R-:W0:Y:S08]  /*0070*/  S2UR UR4, SR_CTAID.Y ;  /* 0x00000000000479c3 */ /* 0x000e300000002600 */
[----:B------:R-:W2:Y:S01]  /*0080*/  S2UR UR5, SR_CTAID.X ;  /* 0x00000000000579c3 */ /* 0x000ea20000002500 */
[----:B-1----:R-:W-:-:S07]  /*0090*/  UISETP.GE.AND UP0, UPT, UR18, 0x1, UPT ;  /* 0x000000011200788c */ /* 0x002fce000bf06270 */
[----:B------:R-:W2:Y:S01]  /*00a0*/  LDC R13, c[0x0][0x360] ;  /* 0x0000d800ff0d7b82 */ /* 0x000ea20000000800 */
[----:B0-----:R-:W-:Y:S02]  /*00b0*/  IMAD R0, R0, UR4, R3 ;  /* 0x0000000400007c24 */ /* 0x001fe4000f8e0203 */
[----:B--2---:R-:W-:Y:S01]  /*00c0*/  IMAD R13, R13, UR5, R2 ;  /* 0x000000050d0d7c24 */ /* 0x004fe2000f8e0202 */
[----:B---3--:R-:W-:Y:S06]  /*00d0*/  BRA.U !UP0, `(.L_x_0) ;  /* 0x0000000908687547 */ /* 0x008fec000b800000 */
[----:B------:R-:W-:Y:S02]  /*00e0*/  UISETP.GE.U32.AND UP1, UPT, UR18, 0x8, UPT ;  /* 0x000000081200788c */ /* 0x000fe4000bf26070 */
[----:B------:R-:W-:Y:S01]  /*00f0*/  IMAD R5, R0, UR18, RZ ;  /* 0x0000001200057c24 */ /* 0x000fe2000f8e02ff */
[----:B------:R-:W-:Y:S01]  /*0100*/  ULOP3.LUT UR19, UR18, 0x7, URZ, 0xc0, !UPT ;  /* 0x0000000712137892 */ /* 0x000fe2000f8ec0ff */
[----:B------:R-:W-:Y:S01]  /*0110*/  MOV R12, RZ ;  /* 0x000000ff000c7202 */ /* 0x000fe20000000f00 */
[----:B------:R-:W-:Y:S02]  /*0120*/  UMOV UR4, URZ ;  /* 0x000000ff00047c82 */ /* 0x000fe40008000000 */
[----:B------:R-:W-:Y:S02]  /*0130*/  UISETP.NE.AND UP0, UPT, UR19, URZ, UPT ;  /* 0x000000ff1300728c */ /* 0x000fe4000bf05270 */
[----:B------:R-:W-:Y:S09]  /*0140*/  BRA.U !UP1, `(.L_x_1) ;  /* 0x0000000509047547 */ /* 0x000ff2000b800000 */
[----:B------:R-:W0:Y:S01]  /*0150*/  LDC.64 R2, c[0x0][0x388] ;  /* 0x0000e200ff027b82 */ /* 0x000e220000000a00 */
[----:B------:R-:W1:Y:S01]  /*0160*/  LDCU.64 UR20, c[0x0][0x390] ;  /* 0x00007200ff1477ac */ /* 0x000e620008000a00 */
[----:B------:R-:W-:Y:S02]  /*0170*/  MOV R12, RZ ;  /* 0x000000ff000c7202 */ /* 0x000fe40000000f00 */
[----:B------:R-:W-:Y:S01]  /*0180*/  MOV R14, R13 ;  /* 0x0000000d000e7202 */ /* 0x000fe20000000f00 */
[----:B------:R-:W-:-:S04]  /*0190*/  ULOP3.LUT UR4, UR18, 0x7ffffff8, URZ, 0xc0, !UPT ;  /* 0x7ffffff812047892 */ /* 0x000fc8000f8ec0ff */
[----:B------:R-:W-:Y:S02]  /*01a0*/  UIADD3 UR5, UPT, UPT, -UR4, URZ, URZ ;  /* 0x000000ff04057290 */ /* 0x000fe4000fffe1ff */
[----:B-1----:R-:W-:Y:S02]  /*01b0*/  UIMAD.WIDE.U32 UR6, UR18, 0xc, UR20 ;  /* 0x0000000c120678a5 */ /* 0x002fe4000f8e0014 */
[----:B------:R-:W-:Y:S02]  /*01c0*/  UIMAD.WIDE.U32 UR8, UR18, 0x10, UR20 ;  /* 0x00000010120878a5 */ /* 0x000fe4000f8e0014 */
[----:B------:R-:W-:Y:S01]  /*01d0*/  UIMAD.WIDE.U32 UR10, UR18, 0x14, UR20 ;  /* 0x00000014120a78a5 */ /* 0x000fe2000f8e0014 */
[----:B0-----:R-:W-:Y:S01]  /*01e0*/  IMAD.WIDE.U32 R2, R5, 0x4, R2 ;  /* 0x0000000405027825 */ /* 0x001fe200078e0002 */
[----:B------:R-:W-:Y:S02]  /*01f0*/  UIMAD.WIDE.U32 UR12, UR18, 0x18, UR20 ;  /* 0x00000018120c78a5 */ /* 0x000fe4000f8e0014 */
[----:B------:R-:W-:Y:S01]  /*0200*/  UIMAD.WIDE.U32 UR14, UR18, 0x1c, UR20 ;  /* 0x0000001c120e78a5 */ /* 0x000fe2000f8e0014 */
[----:B------:R-:W-:-:S04]  /*0210*/  IADD3 R2, P0, PT, R2, 0x10, RZ ;  /* 0x0000001002027810 */ /* 0x000fc80007f1e0ff */
[----:B------:R-:W-:-:S09]  /*0220*/  IADD3.X R3, PT, PT, RZ, R3, RZ, P0, !PT ;  /* 0x00000003ff037210 */ /* 0x000fd200007fe4ff */
.L_x_2:
[----:B------:R-:W-:Y:S01]  /*0230*/  HFMA2 R23, -RZ, RZ, 0, 2.384185791015625e-07 ;  /* 0x00000004ff177431 */ /* 0x000fe200000001ff */
[----:B------:R-:W-:Y:S01]  /*0240*/  UIMAD.WIDE.U32 UR24, UR18, 0x4, UR20 ;  /* 0x00000004121878a5 */ /* 0x000fe2000f8e0014 */
[----:B------:R-:W2:Y:S01]  /*0250*/  LDG.E R21, desc[UR16][R2.64+-0x10] ;  /* 0xfffff01002157981 */ /* 0x000ea2000c1e1900 */
[----:B------:R-:W-:Y:S01]  /*0260*/  UIMAD.WIDE.U32 UR22, UR18, 0x8, UR20 ;  /* 0x00000008121678a5 */ /* 0x000fe2000f8e0014 */
[----:B------:R-:W-:Y:S01]  /*0270*/  HFMA2 R5, -RZ, RZ, 0, 2.384185791015625e-07 ;  /* 0x00000004ff057431 */ /* 0x000fe200000001ff */
[----:B------:R-:W-:Y:S01]  /*0280*/  MOV R11, 0x4 ;  /* 0x00000004000b7802 */ /* 0x000fe20000000f00 */
[----:B------:R-:W3:Y:S01]  /*0290*/  LDG.E R19, desc[UR16][R2.64+-0xc] ;  /* 0xfffff41002137981 */ /* 0x000ee2000c1e1900 */
[----:B------:R-:W-:Y:S02]  /*02a0*/  MOV R8, UR24 ;  /* 0x0000001800087c02 */ /* 0x000fe40008000f00 */
[----:B------:R-:W-:Y:S01]  /*02b0*/  MOV R9, UR25 ;  /* 0x0000001900097c02 */ /* 0x000fe20008000f00 */
[C---:B------:R-:W-:Y:S01]  /*02c0*/  IMAD.WIDE R22, R14.reuse, R23, UR20 ;  /* 0x000000140e167e25 */ /* 0x040fe2000f8e0217 */
[----:B------:R-:W-:Y:S01]  /*02d0*/  MOV R24, UR22 ;  /* 0x0000001600187c02 */ /* 0x000fe20008000f00 */
[----:B------:R-:W4:Y:S01]  /*02e0*/  LDG.E R17, desc[UR16][R2.64+-0x8] ;  /* 0xfffff81002117981 */ /* 0x000f22000c1e1900 */
[----:B------:R-:W-:Y:S01]  /*02f0*/  MOV R25, UR23 ;  /* 0x0000001700197c02 */ /* 0x000fe20008000f00 */
[----:B------:R-:W-:-:S02]  /*0300*/  IMAD.WIDE R8, R14, 0x4, R8 ;  /* 0x000000040e087825 */ /* 0x000fc400078e0208 */
[----:B------:R-:W2:Y:S02]  /*0310*/  LDG.E R22, desc[UR16][R22.64] ;  /* 0x0000001016167981 */ /* 0x000ea4000c1e1900 */
[C---:B------:R-:W-:Y:S02]  /*0320*/  IMAD.WIDE R24, R14.reuse, 0x4, R24 ;  /* 0x000000040e187825 */ /* 0x040fe400078e0218 */
[----:B------:R0:W3:Y:S02]  /*0330*/  LDG.E R20, desc[UR16][R8.64] ;  /* 0x0000001008147981 */ /* 0x0000e4000c1e1900 */
[C---:B------:R-:W-:Y:S01]  /*0340*/  IMAD.WIDE R10, R14.reuse, R11, UR6 ;  /* 0x000000060e0a7e25 */ /* 0x040fe2000f8e020b */
[----:B------:R-:W-:Y:S01]  /*0350*/  MOV R7, 0x4 ;  /* 0x0000000400077802 */ /* 0x000fe20000000f00 */
[----:B------:R-:W4:Y:S02]  /*0360*/  LDG.E R18, desc[UR16][R24.64] ;  /* 0x0000001018127981 */ /* 0x000f24000c1e1900 */
[----:B------:R-:W-:-:S02]  /*0370*/  IMAD.WIDE R4, R14, R5, UR8 ;  /* 0x000000080e047e25 */ /* 0x000fc4000f8e0205 */
[----:B------:R1:W5:Y:S02]  /*0380*/  LDG.E R16, desc[UR16][R10.64] ;  /* 0x000000100a107981 */ /* 0x000364000c1e1900 */
[----:B0-----:R-:W-:Y:S02]  /*0390*/  HFMA2 R9, -RZ, RZ, 0, 2.384185791015625e-07 ;  /* 0x00000004ff097431 */ /* 0x001fe400000001ff */
[----:B------:R-:W5:Y:S01]  /*03a0*/  LDG.E R15, desc[UR16][R2.64+-0x4] ;  /* 0xfffffc10020f7981 */ /* 0x000f62000c1e1900 */
[C---:B------:R-:W-:Y:S01]  /*03b0*/  IMAD.WIDE R6, R14.reuse, R7, UR10 ;  /* 0x0000000a0e067e25 */ /* 0x040fe2000f8e0207 */
[----:B------:R-:W-:Y:S02]  /*03c0*/  MOV R27, 0x4 ;  /* 0x00000004001b7802 */ /* 0x000fe40000000f00 */
[----:B------:R0:W5:Y:S04]  /*03d0*/  LDG.E R4, desc[UR16][R4.64] ;  /* 0x0000001004047981 */ /* 0x000168000c1e1900 */
[----:B------:R-:W5:Y:S01]  /*03e0*/  LDG.E R23, desc[UR16][R2.64] ;  /* 0x0000001002177981 */ /* 0x000f62000c1e1900 */
[----:B------:R-:W-:-:S03]  /*03f0*/  IMAD.WIDE R8, R14, R9, UR12 ;  /* 0x0000000c0e087e25 */ /* 0x000fc6000f8e0209 */
[----:B------:R-:W5:Y:S01]  /*0400*/  LDG.E R7, desc[UR16][R6.64] ;  /* 0x0000001006077981 */ /* 0x000f62000c1e1900 */
[----:B-1----:R-:W-:-:S03]  /*0410*/  IMAD.WIDE R10, R14, R27, UR14 ;  /* 0x0000000e0e0a7e25 */ /* 0x002fc6000f8e021b */
[----:B------:R-:W5:Y:S04]  /*0420*/  LDG.E R24, desc[UR16][R2.64+0x4] ;  /* 0x0000041002187981 */ /* 0x000f68000c1e1900 */
[----:B------:R-:W5:Y:S04]  /*0430*/  LDG.E R8, desc[UR16][R8.64] ;  /* 0x0000001008087981 */ /* 0x000f68000c1e1900 */
[----:B------:R-:W5:Y:S04]  /*0440*/  LDG.E R25, desc[UR16][R2.64+0x8] ;  /* 0x0000081002197981 */ /* 0x000f68000c1e1900 */
[----:B------:R-:W5:Y:S04]  /*0450*/  LDG.E R10, desc[UR16][R10.64] ;  /* 0x000000100a0a7981 */ /* 0x000f68000c1e1900 */
[----:B------:R1:W5:Y:S01]  /*0460*/  LDG.E R27, desc[UR16][R2.64+0xc] ;  /* 0x00000c10021b7981 */ /* 0x000362000c1e1900 */
[----:B------:R-:W-:-:S04]  /*0470*/  UIADD3 UR5, UPT, UPT, UR5, 0x8, URZ ;  /* 0x0000000805057890 */ /* 0x000fc8000fffe0ff */
[----:B------:R-:W-:Y:S01]  /*0480*/  UISETP.NE.AND UP1, UPT, UR5, URZ, UPT ;  /* 0x000000ff0500728c */ /* 0x000fe2000bf25270 */
[----:B0-----:R-:W-:Y:S02]  /*0490*/  MOV R5, UR18 ;  /* 0x0000001200057c02 */ /* 0x001fe40008000f00 */
[----:B-1----:R-:W-:Y:S02]  /*04a0*/  IADD3 R2, P0, PT, R2, 0x20, RZ ;  /* 0x0000002002027810 */ /* 0x002fe40007f1e0ff */
[----:B------:R-:W-:Y:S02]  /*04b0*/  LEA R14, R5, R14, 0x3 ;  /* 0x0000000e050e7211 */ /* 0x000fe400078e18ff */
[----:B------:R-:W-:Y:S01]  /*04c0*/  IADD3.X R3, PT, PT, RZ, R3, RZ, P0, !PT ;  /* 0x00000003ff037210 */ /* 0x000fe200007fe4ff */
[----:B--2---:R-:W-:-:S04]  /*04d0*/  FFMA R22, R21, R22, R12 ;  /* 0x0000001615167223 */ /* 0x004fc8000000000c */
[----:B---3--:R-:W-:-:S04]  /*04e0*/  FFMA R20, R19, R20, R22 ;  /* 0x0000001413147223 */ /* 0x008fc80000000016 */
[----:B----4-:R-:W-:-:S04]  /*04f0*/  FFMA R18, R17, R18, R20 ;  /* 0x0000001211127223 */ /* 0x010fc80000000014 */
[----:B-----5:R-:W-:-:S04]  /*0500*/  FFMA R16, R15, R16, R18 ;  /* 0x000000100f107223 */ /* 0x020fc80000000012 */
[----:B------:R-:W-:-:S04]  /*0510*/  FFMA R23, R23, R4, R16 ;  /* 0x0000000417177223 */ /* 0x000fc80000000010 */
[----:B------:R-:W-:-:S04]  /*0520*/  FFMA R24, R24, R7, R23 ;  /* 0x0000000718187223 */ /* 0x000fc80000000017 */
[----:B------:R-:W-:-:S04]  /*0530*/  FFMA R8, R25, R8, R24 ;  /* 0x0000000819087223 */ /* 0x000fc80000000018 */
[----:B------:R-:W-:Y:S01]  /*0540*/  FFMA R12, R27, R10, R8 ;  /* 0x0000000a1b0c7223 */ /* 0x000fe20000000008 */
[----:B------:R-:W-:Y:S06]  /*0550*/  BRA.U UP1, `(.L_x_2) ;  /* 0xfffffffd01347547 */ /* 0x000fec000b83ffff */
.L_x_1:
[----:B------:R-:W-:Y:S05]  /*0560*/  BRA.U !UP0, `(.L_x_0) ;  /* 0x0000000508447547 */ /* 0x000fea000b800000 */
[----:B------:R-:W-:Y:S01]  /*0570*/  UISETP.GE.U32.AND UP0, UPT, UR19, 0x4, UPT ;  /* 0x000000041300788c */ /* 0x000fe2000bf06070 */
[----:B------:R-:W-:Y:S01]  /*0580*/  IMAD R2, R0, UR18, RZ ;  /* 0x0000001200027c24 */ /* 0x000fe2000f8e02ff */
[----:B------:R-:W-:-:S04]  /*0590*/  ULOP3.LUT UR5, UR18, 0x3, URZ, 0xc0, !UPT ;  /* 0x0000000312057892 */ /* 0x000fc8000f8ec0ff */
[----:B------:R-:W-:-:S03]  /*05a0*/  UISETP.NE.AND UP1, UPT, UR5, URZ, UPT ;  /* 0x000000ff0500728c */ /* 0x000fc6000bf25270 */
[----:B------:R-:W-:Y:S08]  /*05b0*/  BRA.U !UP0, `(.L_x_3) ;  /* 0x00000001087c7547 */ /* 0x000ff0000b800000 */
[----:B------:R-:W0:Y:S01]  /*05c0*/  LDC.64 R6, c[0x0][0x390] ;  /* 0x0000e400ff067b82 */ /* 0x000e220000000a00 */
[----:B------:R-:W1:Y:S01]  /*05d0*/  LDCU.64 UR6, c[0x0][0x388] ;  /* 0x00007100ff0677ac */ /* 0x000e620008000a00 */
[----:B------:R-:W-:Y:S01]  /*05e0*/  IMAD.U32 R4, RZ, RZ, UR4 ;  /* 0x00000004ff047e24 */ /* 0x000fe2000f8e00ff */
[----:B------:R-:W-:Y:S02]  /*05f0*/  IADD3 R3, PT, PT, R2, UR4, RZ ;  /* 0x0000000402037c10 */ /* 0x000fe4000fffe0ff */
[----:B------:R-:W-:Y:S01]  /*0600*/  MOV R11, UR18 ;  /* 0x00000012000b7c02 */ /* 0x000fe20008000f00 */
[----:B------:R-:W-:Y:S01]  /*0610*/  IMAD R5, R4, UR18, R13 ;  /* 0x0000001204057c24 */ /* 0x000fe2000f8e020d */
[----:B------:R-:W-:Y:S01]  /*0620*/  IADD3 R14, P0, PT, R2, UR4, RZ ;  /* 0x00000004020e7c10 */ /* 0x000fe2000ff1e0ff */
[----:B------:R-:W2:Y:S01]  /*0630*/  LDC.64 R8, c[0x0][0x388] ;  /* 0x0000e200ff087b82 */ /* 0x000ea20000000a00 */
[----:B------:R-:W-:Y:S02]  /*0640*/  MOV R15, UR18 ;  /* 0x00000012000f7c02 */ /* 0x000fe40008000f00 */
[----:B------:R-:W-:Y:S01]  /*0650*/  MOV R17, UR18 ;  /* 0x0000001200117c02 */ /* 0x000fe20008000f00 */
[----:B0-----:R-:W-:-:S04]  /*0660*/  IMAD.WIDE R6, R5, 0x4, R6 ;  /* 0x0000000405067825 */ /* 0x001fc800078e0206 */
[----:B------:R-:W-:Y:S02]  /*0670*/  IMAD.WIDE.U32 R10, R11, 0x4, R6 ;  /* 0x000000040b0a7825 */ /* 0x000fe400078e0006 */
[----:B------:R-:W3:Y:S02]  /*0680*/  LDG.E R6, desc[UR16][R6.64] ;  /* 0x0000001006067981 */ /* 0x000ee4000c1e1900 */
[----:B--2---:R-:W-:Y:S01]  /*0690*/  IMAD.WIDE.U32 R8, R3, 0x4, R8 ;  /* 0x0000000403087825 */ /* 0x004fe200078e0008 */
[----:B------:R-:W-:Y:S02]  /*06a0*/  IADD3.X R3, PT, PT, RZ, RZ, RZ, P0, !PT ;  /* 0x000000ffff037210 */ /* 0x000fe400007fe4ff */
[----:B-1----:R-:W-:-:S03]  /*06b0*/  LEA R4, P0, R14, UR6, 0x2 ;  /* 0x000000060e047c11 */ /* 0x002fc6000f8010ff */
[----:B------:R-:W3:Y:S01]  /*06c0*/  LDG.E R9, desc[UR16][R8.64] ;  /* 0x0000001008097981 */ /* 0x000ee2000c1e1900 */
[----:B------:R-:W-:Y:S01]  /*06d0*/  LEA.HI.X R5, R14, UR7, R3, 0x2, P0 ;  /* 0x000000070e057c11 */ /* 0x000fe200080f1403 */
[----:B------:R-:W-:Y:S02]  /*06e0*/  IMAD.WIDE.U32 R14, R15, 0x4, R10 ;  /* 0x000000040f0e7825 */ /* 0x000fe400078e000a */
[----:B------:R-:W2:Y:S04]  /*06f0*/  LDG.E R3, desc[UR16][R10.64] ;  /* 0x000000100a037981 */ /* 0x000ea8000c1e1900 */
[----:B------:R-:W2:Y:S01]  /*0700*/  LDG.E R18, desc[UR16][R4.64+0x4] ;  /* 0x0000041004127981 */ /* 0x000ea2000c1e1900 */
[----:B------:R-:W-:-:S03]  /*0710*/  IMAD.WIDE.U32 R16, R17, 0x4, R14 ;  /* 0x0000000411107825 */ /* 0x000fc600078e000e */
[----:B------:R-:W4:Y:S04]  /*0720*/  LDG.E R19, desc[UR16][R14.64] ;  /* 0x000000100e137981 */ /* 0x000f28000c1e1900 */
[----:B------:R-:W4:Y:S04]  /*0730*/  LDG.E R20, desc[UR16][R4.64+0x8] ;  /* 0x0000081004147981 */ /* 0x000f28000c1e1900 */
[----:B------:R-:W5:Y:S04]  /*0740*/  LDG.E R22, desc[UR16][R4.64+0xc] ;  /* 0x00000c1004167981 */ /* 0x000f68000c1e1900 */
[----:B------:R-:W5:Y:S01]  /*0750*/  LDG.E R16, desc[UR16][R16.64] ;  /* 0x0000001010107981 */ /* 0x000f62000c1e1900 */
[----:B------:R-:W-:Y:S01]  /*0760*/  UIADD3 UR4, UPT, UPT, UR4, 0x4, URZ ;  /* 0x0000000404047890 */ /* 0x000fe2000fffe0ff */
[----:B---3--:R-:W-:-:S04]  /*0770*/  FFMA R9, R9, R6, R12 ;  /* 0x0000000609097223 */ /* 0x008fc8000000000c */
[----:B--2---:R-:W-:-:S04]  /*0780*/  FFMA R3, R18, R3, R9 ;  /* 0x0000000312037223 */ /* 0x004fc80000000009 */
[----:B----4-:R-:W-:-:S04]  /*0790*/  FFMA R3, R20, R19, R3 ;  /* 0x0000001314037223 */ /* 0x010fc80000000003 */
[----:B-----5:R-:W-:-:S07]  /*07a0*/  FFMA R12, R22, R16, R3 ;  /* 0x00000010160c7223 */ /* 0x020fce0000000003 */
.L_x_3:
[----:B------:R-:W-:Y:S05]  /*07b0*/  BRA.U !UP1, `(.L_x_0) ;  /* 0x0000000109b07547 */ /* 0x000fea000b800000 */
[----:B------:R-:W-:Y:S01]  /*07c0*/  UISETP.NE.AND UP0, UPT, UR5, 0x1, UPT ;  /* 0x000000010500788c */ /* 0x000fe2000bf05270 */
[----:B------:R-:W-:Y:S01]  /*07d0*/  MOV R4, UR4 ;  /* 0x0000000400047c02 */ /* 0x000fe20008000f00 */
[----:B------:R-:W-:Y:S02]  /*07e0*/  ULOP3.LUT UR5, UR18, 0x1, URZ, 0xc0, !UPT ;  /* 0x0000000112057892 */ /* 0x000fe4000f8ec0ff */
[----:B------:R-:W-:Y:S02]  /*07f0*/  MOV R17, UR18 ;  /* 0x0000001200117c02 */ /* 0x000fe40008000f00 */
[----:B------:R-:W-:Y:S01]  /*0800*/  UISETP.NE.U32.AND UP1, UPT, UR5, 0x1, UPT ;  /* 0x000000010500788c */ /* 0x000fe2000bf25070 */
[----:B------:R-:W-:-:S04]  /*0810*/  PLOP3.LUT P1, PT, PT, PT, UP0, 0x80, 0x8 ;  /* 0x000000000008781c */ /* 0x000fc80003f2f008 */
[----:B------:R-:W0:Y:S01]  /*0820*/  @UP0 LDCU.64 UR6, c[0x0][0x388] ;  /* 0x00007100ff0607ac */ /* 0x000e220008000a00 */
[----:B------:R-:W-:Y:S01]  /*0830*/  PLOP3.LUT P0, PT, PT, PT, UP1, 0x80, 0x8 ;  /* 0x000000000008781c */ /* 0x000fe20003f0f018 */
[----:B------:R-:W1:Y:S01]  /*0840*/  @UP0 LDCU.64 UR8, c[0x0][0x390] ;  /* 0x00007200ff0807ac */ /* 0x000e620008000a00 */
[----:B------:R-:W2:Y:S06]  /*0850*/  @UP0 LDCU.64 UR10, c[0x0][0x388] ;  /* 0x00007100ff0a07ac */ /* 0x000eac0008000a00 */
[C---:B------:R-:W-:Y:S02]  /*0860*/  @P1 IADD3 R3, PT, PT, R2.reuse, UR4, RZ ;  /* 0x0000000402031c10 */ /* 0x040fe4000fffe0ff */
[----:B------:R-:W-:Y:S01]  /*0870*/  @P1 IADD3 R5, P2, PT, R2, UR4, RZ ;  /* 0x0000000402051c10 */ /* 0x000fe2000ff5e0ff */
[----:B------:R-:W3:Y:S03]  /*0880*/  @!UP1 LDCU.64 UR12, c[0x0][0x388] ;  /* 0x00007100ff0c97ac */ /* 0x000ee60008000a00 */
[----:B------:R-:W-:Y:S01]  /*0890*/  @P1 IADD3.X R8, PT, PT, RZ, RZ, RZ, P2, !PT ;  /* 0x000000ffff081210 */ /* 0x000fe200017fe4ff */
[----:B------:R-:W-:Y:S01]  /*08a0*/  @UP0 UIADD3 UR4, UPT, UPT, UR4, 0x2, URZ ;  /* 0x0000000204040890 */ /* 0x000fe2000fffe0ff */
[----:B0-----:R-:W-:-:S02]  /*08b0*/  MOV R14, UR6 ;  /* 0x00000006000e7c02 */ /* 0x001fc40008000f00 */
[----:B------:R-:W-:Y:S01]  /*08c0*/  MOV R15, UR7 ;  /* 0x00000007000f7c02 */ /* 0x000fe20008000f00 */
[----:B------:R-:W0:Y:S01]  /*08d0*/  @!UP1 LDCU.64 UR6, c[0x0][0x390] ;  /* 0x00007200ff0697ac */ /* 0x000e220008000a00 */
[----:B-1----:R-:W-:Y:S01]  /*08e0*/  MOV R7, UR9 ;  /* 0x0000000900077c02 */ /* 0x002fe20008000f00 */
[----:B------:R-:W-:Y:S02]  /*08f0*/  IMAD.U32 R6, RZ, RZ, UR8 ;  /* 0x00000008ff067e24 */ /* 0x000fe4000f8e00ff */
[----:B------:R-:W-:-:S04]  /*0900*/  @P1 IMAD.WIDE.U32 R14, R3, 0x4, R14 ;  /* 0x00000004030e1825 */ /* 0x000fc800078e000e */
[----:B------:R-:W-:Y:S01]  /*0910*/  @P1 IMAD R3, R4, UR18, R13 ;  /* 0x0000001204031c24 */ /* 0x000fe2000f8e020d */
[----:B--2---:R-:W-:Y:S02]  /*0920*/  @P1 LEA R4, P2, R5, UR10, 0x2 ;  /* 0x0000000a05041c11 */ /* 0x004fe4000f8410ff */
[----:B------:R-:W-:Y:S01]  /*0930*/  MOV R18, UR4 ;  /* 0x0000000400127c02 */ /* 0x000fe20008000f00 */
[----:B------:R-:W-:Y:S01]  /*0940*/  @P1 IMAD.WIDE R6, R3, 0x4, R6 ;  /* 0x0000000403061825 */ /* 0x000fe200078e0206 */
[----:B------:R-:W-:Y:S01]  /*0950*/  @P1 LEA.HI.X R5, R5, UR11, R8, 0x2, P2 ;  /* 0x0000000b05051c11 */ /* 0x000fe200090f1408 */
[----:B------:R-:W2:Y:S01]  /*0960*/  @P1 LDG.E R3, desc[UR16][R14.64] ;  /* 0x000000100e031981 */ /* 0x000ea2000c1e1900 */
[----:B---3--:R-:W-:Y:S01]  /*0970*/  MOV R8, UR12 ;  /* 0x0000000c00087c02 */ /* 0x008fe20008000f00 */
[----:B------:R-:W-:Y:S01]  /*0980*/  @!P0 IMAD R21, R18, UR18, R13 ;  /* 0x0000001212158c24 */ /* 0x000fe2000f8e020d */
[----:B------:R-:W-:Y:S01]  /*0990*/  MOV R9, UR13 ;  /* 0x0000000d00097c02 */ /* 0x000fe20008000f00 */
[----:B------:R-:W-:Y:S01]  /*09a0*/  @P1 IMAD.WIDE.U32 R16, R17, 0x4, R6 ;  /* 0x0000000411101825 */ /* 0x000fe200078e0006 */
[----:B------:R-:W-:Y:S01]  /*09b0*/  @!P0 IADD3 R19, PT, PT, R2, UR4, RZ ;  /* 0x0000000402138c10 */ /* 0x000fe2000fffe0ff */
[----:B------:R-:W2:Y:S01]  /*09c0*/  @P1 LDG.E R6, desc[UR16][R6.64] ;  /* 0x0000001006061981 */ /* 0x000ea2000c1e1900 */
[----:B0-----:R-:W-:-:S02]  /*09d0*/  MOV R10, UR6 ;  /* 0x00000006000a7c02 */ /* 0x001fc40008000f00 */
[----:B------:R-:W-:Y:S01]  /*09e0*/  MOV R11, UR7 ;  /* 0x00000007000b7c02 */ /* 0x000fe20008000f00 */
[----:B------:R-:W-:Y:S01]  /*09f0*/  @!P0 IMAD.WIDE.U32 R8, R19, 0x4, R8 ;  /* 0x0000000413088825 */ /* 0x000fe200078e0008 */
[----:B------:R-:W3:Y:S03]  /*0a00*/  @P1 LDG.E R16, desc[UR16][R16.64] ;  /* 0x0000001010101981 */ /* 0x000ee6000c1e1900 */
[----:B------:R-:W-:Y:S01]  /*0a10*/  @!P0 IMAD.WIDE R10, R21, 0x4, R10 ;  /* 0x00000004150a8825 */ /* 0x000fe200078e020a */
[----:B------:R-:W3:Y:S04]  /*0a20*/  @P1 LDG.E R4, desc[UR16][R4.64+0x4] ;  /* 0x0000041004041981 */ /* 0x000ee8000c1e1900 */
[----:B------:R-:W4:Y:S04]  /*0a30*/  @!P0 LDG.E R9, desc[UR16][R8.64] ;  /* 0x0000001008098981 */ /* 0x000f28000c1e1900 */
[----:B------:R-:W4:Y:S01]  /*0a40*/  @!P0 LDG.E R10, desc[UR16][R10.64] ;  /* 0x000000100a0a8981 */ /* 0x000f22000c1e1900 */
[----:B--2---:R-:W-:-:S04]  /*0a50*/  @P1 FFMA R3, R3, R6, R12 ;  /* 0x0000000603031223 */ /* 0x004fc8000000000c */
[----:B---3--:R-:W-:-:S04]  /*0a60*/  @P1 FFMA R12, R4, R16, R3 ;  /* 0x00000010040c1223 */ /* 0x008fc80000000003 */
[----:B----4-:R-:W-:-:S07]  /*0a70*/  @!P0 FFMA R12, R9, R10, R12 ;  /* 0x0000000a090c8223 */ /* 0x010fce000000000c */
.L_x_0:
[----:B------:R-:W0:Y:S01]  /*0a80*/  LDC.64 R2, c[0x0][0x398] ;  /* 0x0000e600ff027b82 */ /* 0x000e220000000a00 */
[----:B------:R-:W-:-:S04]  /*0a90*/  IMAD R13, R0, UR18, R13 ;  /* 0x00000012000d7c24 */ /* 0x000fc8000f8e020d */
[----:B0-----:R-:W-:-:S05]  /*0aa0*/  IMAD.WIDE R2, R13, 0x4, R2 ;  /* 0x000000040d027825 */ /* 0x001fca00078e0202 */
[----:B------:R-:W-:Y:S01]  /*0ab0*/  STG.E desc[UR16][R2.64], R12 ;  /* 0x0000000c02007986 */ /* 0x000fe2000c101910 */
[----:B------:R-:W-:Y:S05]  /*0ac0*/  EXIT ;  /* 0x000000000000794d */ /* 0x000fea0003800000 */
.L_x_4:
[----:B------:R-:W-:-:S00]  /*0ad0*/  BRA `(.L_x_4) ;  /* 0xfffffffc00fc7947 */ /* 0x000fc0000383ffff */
[----:B------:R-:W-:-:S00]  /*0ae0*/  NOP ;  /* 0x0000000000007918 */ /* 0x000fc00000000000 */
        /* <DEDUP_REMOVED lines=9> */
.L_x_5:


//--------------------- .nv.shared.reserved.0     --------------------------
	.section	.nv.shared.reserved.0,"aw",@nobits
	.weak		__nv_reservedSMEM_offset_0_alias
	.size		__nv_reservedSMEM_offset_0_alias, 0, 64
	.other		__nv_reservedSMEM_offset_0_alias,@"STO_CUDA_RESERVED_SHARED STV_DEFAULT"
__nv_reservedSMEM_offset_0_alias:
	.zero		0
	.zero		64


//--------------------- .nv.constant0._Z6matMuliPfS_S_ --------------------------
	.section	.nv.constant0._Z6matMuliPfS_S_,"a",@progbits
	.sectionflags	@""
	.align	4
.nv.constant0._Z6matMuliPfS_S_:
	.zero		928


//--------------------- SYMBOLS --------------------------

	.type		.nv.reservedSmem.offset0,@object
	.size		.nv.reservedSmem.offset0,0x4
